	.headerflags	@"EF_CUDA_TEXMODE_UNIFIED EF_CUDA_64BIT_ADDRESS EF_CUDA_ACCELERATORS EF_CUDA_SM90 EF_CUDA_VIRTUAL_SM(EF_CUDA_SM90)"
	.elftype	@"ET_EXEC"


//--------------------- .nv.info                  --------------------------
	.section	.nv.info,"",@"SHT_CUDA_INFO"
	.align	4


	//----- nvinfo : EIATTR_REGCOUNT
	.align		4
        /*0000*/ 	.byte	0x04, 0x2f
        /*0002*/ 	.short	(.L_1 - .L_0)
	.align		4
.L_0:
        /*0004*/ 	.word	index@(triton_poi_fused_add_convolution_mul_12)
        /*0008*/ 	.word	0x00000030


	//----- nvinfo : EIATTR_MIN_STACK_SIZE
	.align		4
.L_1:
        /*000c*/ 	.byte	0x04, 0x12
        /*000e*/ 	.short	(.L_3 - .L_2)
	.align		4
.L_2:
        /*0010*/ 	.word	index@(triton_poi_fused_add_convolution_mul_12)
        /*0014*/ 	.word	0x00000000


	//----- nvinfo : EIATTR_FRAME_SIZE
	.align		4
.L_3:
        /*0018*/ 	.byte	0x04, 0x11
        /*001a*/ 	.short	(.L_5 - .L_4)
	.align		4
.L_4:
        /*001c*/ 	.word	index@(triton_poi_fused_add_convolution_mul_12)
        /*0020*/ 	.word	0x00000000


	//----- nvinfo : EIATTR_MIN_STACK_SIZE
	.align		4
.L_5:
        /*0024*/ 	.byte	0x04, 0x12
        /*0026*/ 	.short	(.L_7 - .L_6)
	.align		4
.L_6:
        /*0028*/ 	.word	index@(triton_poi_fused_add_convolution_mul_12)
        /*002c*/ 	.word	0x00000000
.L_7:


//--------------------- .nv.info.triton_poi_fused_add_convolution_mul_12 --------------------------
	.section	.nv.info.triton_poi_fused_add_convolution_mul_12,"",@"SHT_CUDA_INFO"
	.sectionflags	@""
	.align	4


	//----- nvinfo : EIATTR_CUDA_API_VERSION
	.align		4
        /*0000*/ 	.byte	0x04, 0x37
        /*0002*/ 	.short	(.L_9 - .L_8)
.L_8:
        /*0004*/ 	.word	0x0000007c


	//----- nvinfo : EIATTR_KPARAM_INFO
	.align		4
.L_9:
        /*0008*/ 	.byte	0x04, 0x17
        /*000a*/ 	.short	(.L_11 - .L_10)
.L_10:
        /*000c*/ 	.word	0x00000000
        /*0010*/ 	.short	0x0007
        /*0012*/ 	.short	0x0034
        /*0014*/ 	.byte	0x00, 0xf0, 0x11, 0x00


	//----- nvinfo : EIATTR_KPARAM_INFO
	.align		4
.L_11:
        /*0018*/ 	.byte	0x04, 0x17
        /*001a*/ 	.short	(.L_13 - .L_12)
.L_12:
        /*001c*/ 	.word	0x00000000
        /*0020*/ 	.short	0x0006
        /*0022*/ 	.short	0x0030
        /*0024*/ 	.byte	0x00, 0xf0, 0x11, 0x00


	//----- nvinfo : EIATTR_KPARAM_INFO
	.align		4
.L_13:
        /*0028*/ 	.byte	0x04, 0x17
        /*002a*/ 	.short	(.L_15 - .L_14)
.L_14:
        /*002c*/ 	.word	0x00000000
        /*0030*/ 	.short	0x0005
        /*0032*/ 	.short	0x0028
        /*0034*/ 	.byte	0x00, 0xf4, 0x21, 0x00


	//----- nvinfo : EIATTR_KPARAM_INFO
	.align		4
.L_15:
        /*0038*/ 	.byte	0x04, 0x17
        /*003a*/ 	.short	(.L_17 - .L_16)
.L_16:
        /*003c*/ 	.word	0x00000000
        /*0040*/ 	.short	0x0004
        /*0042*/ 	.short	0x0020
        /*0044*/ 	.byte	0x00, 0xf4, 0x21, 0x00


	//----- nvinfo : EIATTR_KPARAM_INFO
	.align		4
.L_17:
        /*0048*/ 	.byte	0x04, 0x17
        /*004a*/ 	.short	(.L_19 - .L_18)
.L_18:
        /*004c*/ 	.word	0x00000000
        /*0050*/ 	.short	0x0003
        /*0052*/ 	.short	0x0018
        /*0054*/ 	.byte	0x00, 0xf4, 0x21, 0x00


	//----- nvinfo : EIATTR_KPARAM_INFO
	.align		4
.L_19:
        /*0058*/ 	.byte	0x04, 0x17
        /*005a*/ 	.short	(.L_21 - .L_20)
.L_20:
        /*005c*/ 	.word	0x00000000
        /*0060*/ 	.short	0x0002
        /*0062*/ 	.short	0x0010
        /*0064*/ 	.byte	0x00, 0xf4, 0x21, 0x00


	//----- nvinfo : EIATTR_KPARAM_INFO
	.align		4
.L_21:
        /*0068*/ 	.byte	0x04, 0x17
        /*006a*/ 	.short	(.L_23 - .L_22)
.L_22:
        /*006c*/ 	.word	0x00000000
        /*0070*/ 	.short	0x0001
        /*0072*/ 	.short	0x0008
        /*0074*/ 	.byte	0x00, 0xf4, 0x21, 0x00


	//----- nvinfo : EIATTR_KPARAM_INFO
	.align		4
.L_23:
        /*0078*/ 	.byte	0x04, 0x17
        /*007a*/ 	.short	(.L_25 - .L_24)
.L_24:
        /*007c*/ 	.word	0x00000000
        /*0080*/ 	.short	0x0000
        /*0082*/ 	.short	0x0000
        /*0084*/ 	.byte	0x00, 0xf4, 0x21, 0x00


	//----- nvinfo : EIATTR_SPARSE_MMA_MASK
	.align		4
.L_25:
        /*0088*/ 	.byte	0x03, 0x50
        /*008a*/ 	.short	0x0000


	//----- nvinfo : EIATTR_MAXREG_COUNT
	.align		4
        /*008c*/ 	.byte	0x03, 0x1b
        /*008e*/ 	.short	0x00ff


	//----- nvinfo : EIATTR_EXIT_INSTR_OFFSETS
	.align		4
        /*0090*/ 	.byte	0x04, 0x1c
        /*0092*/ 	.short	(.L_27 - .L_26)


	//   ....[0]....
.L_26:
        /*0094*/ 	.word	0x00001020


	//   ....[1]....
        /*0098*/ 	.word	0x00001040


	//----- nvinfo : EIATTR_REQNTID
	.align		4
.L_27:
        /*009c*/ 	.byte	0x04, 0x10
        /*009e*/ 	.short	(.L_29 - .L_28)
.L_28:
        /*00a0*/ 	.word	0x00000100
        /*00a4*/ 	.word	0x00000001
        /*00a8*/ 	.word	0x00000001


	//----- nvinfo : EIATTR_CBANK_PARAM_SIZE
	.align		4
.L_29:
        /*00ac*/ 	.byte	0x03, 0x19
        /*00ae*/ 	.short	0x0038


	//----- nvinfo : EIATTR_PARAM_CBANK
	.align		4
        /*00b0*/ 	.byte	0x04, 0x0a
        /*00b2*/ 	.short	(.L_31 - .L_30)
	.align		4
.L_30:
        /*00b4*/ 	.word	index@(.nv.constant0.triton_poi_fused_add_convolution_mul_12)
        /*00b8*/ 	.short	0x0210
        /*00ba*/ 	.short	0x0038


	//----- nvinfo : EIATTR_SW_WAR
	.align		4
.L_31:
        /*00bc*/ 	.byte	0x04, 0x36
        /*00be*/ 	.short	(.L_33 - .L_32)
.L_32:
        /*00c0*/ 	.word	0x00000008
.L_33:


//--------------------- .nv.callgraph             --------------------------
	.section	.nv.callgraph,"",@"SHT_CUDA_CALLGRAPH"
	.align	4
	.sectionentsize	8
	.align		4
        /*0000*/ 	.word	0x00000000
	.align		4
        /*0004*/ 	.word	0xffffffff
	.align		4
        /*0008*/ 	.word	0x00000000
	.align		4
        /*000c*/ 	.word	0xfffffffe
	.align		4
        /*0010*/ 	.word	0x00000000
	.align		4
        /*0014*/ 	.word	0xfffffffd
	.align		4
        /*0018*/ 	.word	0x00000000
	.align		4
        /*001c*/ 	.word	0xfffffffc


//--------------------- .text.triton_poi_fused_add_convolution_mul_12 --------------------------
	.section	.text.triton_poi_fused_add_convolution_mul_12,"ax",@progbits
	.sectionflags	@"SHF_BARRIERS=1"
	.align	128
        .global         triton_poi_fused_add_convolution_mul_12
        .type           triton_poi_fused_add_convolution_mul_12,@function
        .size           triton_poi_fused_add_convolution_mul_12,(.L_x_1 - triton_poi_fused_add_convolution_mul_12)
        .other          triton_poi_fused_add_convolution_mul_12,@"STO_CUDA_ENTRY STV_DEFAULT"
triton_poi_fused_add_convolution_mul_12:
.text.triton_poi_fused_add_convolution_mul_12:
[----:B------:R-:W0:Y:S01]  /*0000*/  LDC R1, c[0x0][0x28] ;  /* 0x00000a00ff017b82 */ /* 0x000e220000000800 */
[----:B------:R-:W1:Y:S07]  /*0010*/  S2R R28, SR_TID.X ;  /* 0x00000000001c7919 */ /* 0x000e6e0000002100 */
[----:B------:R-:W2:Y:S01]  /*0020*/  LDC.64 R2, c[0x0][0x210] ;  /* 0x00008400ff027b82 */ /* 0x000ea20000000a00 */
[----:B------:R-:W-:Y:S02]  /*0030*/  CS2R R4, SRZ ;  /* 0x0000000000047805 */ /* 0x000fe4000001ff00 */
[----:B------:R-:W-:Y:S01]  /*0040*/  CS2R R6, SRZ ;  /* 0x0000000000067805 */ /* 0x000fe2000001ff00 */
[----:B------:R-:W3:Y:S01]  /*0050*/  S2R R0, SR_CTAID.Y ;  /* 0x0000000000007919 */ /* 0x000ee20000002600 */
[----:B------:R-:W-:Y:S01]  /*0060*/  ULDC.64 UR6, c[0x0][0x208] ;  /* 0x0000820000067ab9 */ /* 0x000fe20000000a00 */
[----:B------:R-:W-:-:S02]  /*0070*/  CS2R R16, SRZ ;  /* 0x0000000000107805 */ /* 0x000fc4000001ff00 */
[----:B------:R-:W-:Y:S01]  /*0080*/  CS2R R18, SRZ ;  /* 0x0000000000127805 */ /* 0x000fe2000001ff00 */
[----:B------:R-:W4:Y:S01]  /*0090*/  S2R R20, SR_CTAID.X ;  /* 0x0000000000147919 */ /* 0x000f220000002500 */
[----:B------:R-:W-:Y:S02]  /*00a0*/  CS2R R8, SRZ ;  /* 0x0000000000087805 */ /* 0x000fe4000001ff00 */
[----:B------:R-:W-:Y:S02]  /*00b0*/  CS2R R10, SRZ ;  /* 0x00000000000a7805 */ /* 0x000fe4000001ff00 */
[----:B-1----:R-:W-:Y:S01]  /*00c0*/  SHF.R.U32.HI R39, RZ, 0x4, R28 ;  /* 0x00000004ff277819 */ /* 0x002fe2000001161c */
[----:B------:R-:W-:Y:S02]  /*00d0*/  IMAD.SHL.U32 R42, R28, 0x4, RZ ;  /* 0x000000041c2a7824 */ /* 0x000fe400078e00ff */
[----:B---3--:R-:W-:Y:S01]  /*00e0*/  IMAD.SHL.U32 R0, R0, 0x40, RZ ;  /* 0x0000004000007824 */ /* 0x008fe200078e00ff */
[----:B------:R-:W-:Y:S01]  /*00f0*/  SGXT.U32 R39, R39, 0x4 ;  /* 0x000000042727781a */ /* 0x000fe20000000000 */
[----:B----4-:R-:W-:-:S03]  /*0100*/  IMAD.SHL.U32 R20, R20, 0x40, RZ ;  /* 0x0000004014147824 */ /* 0x010fc600078e00ff */
[----:B------:R-:W-:Y:S02]  /*0110*/  LOP3.LUT R40, R0, R39, RZ, 0xfc, !PT ;  /* 0x0000002700287212 */ /* 0x000fe400078efcff */
[----:B------:R-:W-:Y:S02]  /*0120*/  LOP3.LUT R35, R0, 0x10, R39, 0xfe, !PT ;  /* 0x0000001000237812 */ /* 0x000fe400078efe27 */
[----:B------:R-:W-:Y:S02]  /*0130*/  LOP3.LUT R12, R20, 0x3c, R42, 0xf8, !PT ;  /* 0x0000003c140c7812 */ /* 0x000fe400078ef82a */
[C---:B------:R-:W-:Y:S02]  /*0140*/  ISETP.GE.AND P0, PT, R40.reuse, 0x100, PT ;  /* 0x000001002800780c */ /* 0x040fe40003f06270 */
[----:B------:R-:W-:Y:S01]  /*0150*/  LOP3.LUT R34, R0, 0x20, R39, 0xfe, !PT ;  /* 0x0000002000227812 */ /* 0x000fe200078efe27 */
[--C-:B------:R-:W-:Y:S01]  /*0160*/  IMAD R40, R40, 0x1000, R12.reuse ;  /* 0x0000100028287824 */ /* 0x100fe200078e020c */
[C---:B------:R-:W-:Y:S01]  /*0170*/  ISETP.GE.AND P1, PT, R35.reuse, 0x100, PT ;  /* 0x000001002300780c */ /* 0x040fe20003f26270 */
[----:B------:R-:W-:Y:S01]  /*0180*/  IMAD R35, R35, 0x1000, R12 ;  /* 0x0000100023237824 */ /* 0x000fe200078e020c */
[----:B------:R-:W-:Y:S01]  /*0190*/  ISETP.GE.AND P2, PT, R34, 0x100, PT ;  /* 0x000001002200780c */ /* 0x000fe20003f46270 */
[----:B--2---:R-:W-:Y:S01]  /*01a0*/  IMAD.WIDE R22, R40, 0x4, R2 ;  /* 0x0000000428167825 */ /* 0x004fe200078e0202 */
[----:B------:R-:W-:-:S03]  /*01b0*/  LOP3.LUT R33, R0, 0x30, R39, 0xfe, !PT ;  /* 0x0000003000217812 */ /* 0x000fc600078efe27 */
[----:B------:R-:W-:Y:S01]  /*01c0*/  IMAD R34, R34, 0x1000, R12 ;  /* 0x0000100022227824 */ /* 0x000fe200078e020c */
[----:B------:R-:W-:Y:S01]  /*01d0*/  ISETP.GE.AND P3, PT, R33, 0x100, PT ;  /* 0x000001002100780c */ /* 0x000fe20003f66270 */
[--C-:B------:R-:W-:Y:S01]  /*01e0*/  IMAD.WIDE R24, R35, 0x4, R2.reuse ;  /* 0x0000000423187825 */ /* 0x100fe200078e0202 */
[----:B------:R-:W2:Y:S03]  /*01f0*/  @!P0 LDG.E.EL.128 R4, desc[UR6][R22.64] ;  /* 0x0000000616048981 */ /* 0x000ea6000c2e1d00 */
[----:B------:R-:W-:Y:S01]  /*0200*/  IMAD.WIDE R26, R34, 0x4, R2 ;  /* 0x00000004221a7825 */ /* 0x000fe200078e0202 */
[----:B------:R1:W3:Y:S03]  /*0210*/  @!P1 LDG.E.EL.128 R16, desc[UR6][R24.64] ;  /* 0x0000000618109981 */ /* 0x0002e6000c2e1d00 */
[----:B------:R-:W-:Y:S01]  /*0220*/  IMAD R33, R33, 0x1000, R12 ;  /* 0x0000100021217824 */ /* 0x000fe200078e020c */
[----:B------:R-:W-:-:S02]  /*0230*/  CS2R R12, SRZ ;  /* 0x00000000000c7805 */ /* 0x000fc4000001ff00 */
[----:B------:R-:W-:Y:S01]  /*0240*/  CS2R R14, SRZ ;  /* 0x00000000000e7805 */ /* 0x000fe2000001ff00 */
[----:B------:R-:W4:Y:S01]  /*0250*/  @!P2 LDG.E.EL.128 R8, desc[UR6][R26.64] ;  /* 0x000000061a08a981 */ /* 0x000f22000c2e1d00 */
[----:B------:R-:W-:-:S05]  /*0260*/  IMAD.WIDE R30, R33, 0x4, R2 ;  /* 0x00000004211e7825 */ /* 0x000fca00078e0202 */
[----:B------:R5:W4:Y:S01]  /*0270*/  @!P3 LDG.E.EL.128 R12, desc[UR6][R30.64] ;  /* 0x000000061e0cb981 */ /* 0x000b22000c2e1d00 */
[----:B------:R-:W5:Y:S01]  /*0280*/  S2UR UR5, SR_CgaCtaId ;  /* 0x00000000000579c3 */ /* 0x000f620000008800 */
[----:B------:R-:W-:Y:S01]  /*0290*/  IMAD.SHL.U32 R2, R28, 0x100, RZ ;  /* 0x000001001c027824 */ /* 0x000fe200078e00ff */
[----:B------:R-:W-:-:S04]  /*02a0*/  UMOV UR4, 0x400 ;  /* 0x0000040000047882 */ /* 0x000fc80000000000 */
[----:B-1----:R-:W-:Y:S02]  /*02b0*/  LOP3.LUT R24, R2, 0xf00, RZ, 0xc0, !PT ;  /* 0x00000f0002187812 */ /* 0x002fe400078ec0ff */
[----:B------:R-:W-:Y:S01]  /*02c0*/  LOP3.LUT R22, R0, 0x3c, R42, 0xf8, !PT ;  /* 0x0000003c00167812 */ /* 0x000fe200078ef82a */
[----:B0----5:R-:W0:Y:S01]  /*02d0*/  LDC.64 R30, c[0x0][0x220] ;  /* 0x00008800ff1e7b82 */ /* 0x021e220000000a00 */
[C---:B------:R-:W-:Y:S02]  /*02e0*/  LOP3.LUT R38, R24.reuse, 0x40, RZ, 0xfc, !PT ;  /* 0x0000004018267812 */ /* 0x040fe400078efcff */
[----:B------:R-:W-:Y:S02]  /*02f0*/  LOP3.LUT R37, R24, 0x80, RZ, 0xfc, !PT ;  /* 0x0000008018257812 */ /* 0x000fe400078efcff */
[----:B------:R-:W-:Y:S02]  /*0300*/  LOP3.LUT R32, R20, R39, RZ, 0xfc, !PT ;  /* 0x0000002714207212 */ /* 0x000fe400078efcff */
[----:B------:R-:W-:-:S02]  /*0310*/  LOP3.LUT R0, R20, 0x10, R39, 0xfe, !PT ;  /* 0x0000001014007812 */ /* 0x000fc400078efe27 */
[----:B------:R-:W-:Y:S01]  /*0320*/  LOP3.LUT R2, R20, 0x20, R39, 0xfe, !PT ;  /* 0x0000002014027812 */ /* 0x000fe200078efe27 */
[----:B------:R-:W-:Y:S01]  /*0330*/  UPRMT UR4, UR5, 0x654, UR4 ;  /* 0x0000065405047896 */ /* 0x000fe20008000004 */
[----:B------:R-:W-:Y:S02]  /*0340*/  LOP3.LUT R3, R20, 0x30, R39, 0xfe, !PT ;  /* 0x0000003014037812 */ /* 0x000fe400078efe27 */
[C---:B------:R-:W-:Y:S02]  /*0350*/  LOP3.LUT R36, R24.reuse, 0xc0, RZ, 0xfc, !PT ;  /* 0x000000c018247812 */ /* 0x040fe400078efcff */
[C---:B------:R-:W-:Y:S02]  /*0360*/  LOP3.LUT R39, R24.reuse, R39, RZ, 0xfc, !PT ;  /* 0x0000002718277212 */ /* 0x040fe400078efcff */
[----:B------:R-:W-:Y:S02]  /*0370*/  LEA.HI R20, R24, UR4, RZ, 0x1e ;  /* 0x0000000418147c11 */ /* 0x000fe4000f8ff0ff */
[----:B------:R-:W-:-:S02]  /*0380*/  SHF.R.U32.HI R38, RZ, 0x6, R38 ;  /* 0x00000006ff267819 */ /* 0x000fc40000011626 */
[----:B------:R-:W-:Y:S02]  /*0390*/  SHF.R.U32.HI R37, RZ, 0x6, R37 ;  /* 0x00000006ff257819 */ /* 0x000fe40000011625 */
[----:B------:R-:W-:Y:S01]  /*03a0*/  SHF.R.U32.HI R36, RZ, 0x6, R36 ;  /* 0x00000006ff247819 */ /* 0x000fe20000011624 */
[----:B------:R-:W-:Y:S01]  /*03b0*/  IMAD R27, R39, 0x4, R20 ;  /* 0x00000004271b7824 */ /* 0x000fe200078e0214 */
[----:B------:R-:W-:Y:S02]  /*03c0*/  LEA R26, R38, UR4, 0x4 ;  /* 0x00000004261a7c11 */ /* 0x000fe4000f8e20ff */
[----:B------:R-:W-:Y:S02]  /*03d0*/  LEA R20, R37, UR4, 0x4 ;  /* 0x0000000425147c11 */ /* 0x000fe4000f8e20ff */
[----:B------:R-:W-:Y:S01]  /*03e0*/  LEA R24, R36, UR4, 0x4 ;  /* 0x0000000424187c11 */ /* 0x000fe2000f8e20ff */
[C---:B------:R-:W-:Y:S02]  /*03f0*/  IMAD R26, R39.reuse, 0x4, R26 ;  /* 0x00000004271a7824 */ /* 0x040fe400078e021a */
[----:B------:R-:W-:-:S02]  /*0400*/  IMAD R29, R39, 0x4, R20 ;  /* 0x00000004271d7824 */ /* 0x000fc400078e0214 */
[----:B------:R-:W-:Y:S01]  /*0410*/  IMAD R44, R39, 0x4, R24 ;  /* 0x00000004272c7824 */ /* 0x000fe200078e0218 */
[----:B------:R-:W-:Y:S01]  /*0420*/  SHF.R.S32.HI R21, RZ, 0x1f, R22 ;  /* 0x0000001fff157819 */ /* 0x000fe20000011416 */
[----:B------:R-:W1:Y:S03]  /*0430*/  LDC.64 R24, c[0x0][0x218] ;  /* 0x00008600ff187b82 */ /* 0x000e660000000a00 */
[----:B------:R-:W-:-:S04]  /*0440*/  LEA.HI R21, R21, R22, RZ, 0x6 ;  /* 0x0000001615157211 */ /* 0x000fc800078f30ff */
[C---:B------:R-:W-:Y:S01]  /*0450*/  LOP3.LUT R23, R21.reuse, 0xffffffc0, RZ, 0xc0, !PT ;  /* 0xffffffc015177812 */ /* 0x040fe200078ec0ff */
[----:B------:R-:W-:Y:S01]  /*0460*/  IMAD.SHL.U32 R21, R21, 0x1000, RZ ;  /* 0x0000100015157824 */ /* 0x000fe200078e00ff */
[----:B------:R-:W-:-:S03]  /*0470*/  ISETP.GE.AND P4, PT, R22, 0x100, PT ;  /* 0x000001001600780c */ /* 0x000fc60003f86270 */
[----:B------:R-:W-:Y:S02]  /*0480*/  IMAD.IADD R20, R22, 0x1, -R23 ;  /* 0x0000000116147824 */ /* 0x000fe400078e0a17 */
[----:B------:R-:W5:Y:S01]  /*0490*/  LDC.64 R22, c[0x0][0x228] ;  /* 0x00008a00ff167b82 */ /* 0x000f620000000a00 */
[----:B------:R-:W-:Y:S01]  /*04a0*/  LOP3.LUT R21, R21, 0xfffc0000, RZ, 0xc0, !PT ;  /* 0xfffc000015157812 */ /* 0x000fe200078ec0ff */
[----:B--2---:R-:W-:Y:S04]  /*04b0*/  STS [R27], R4 ;  /* 0x000000041b007388 */ /* 0x004fe80000000800 */
[----:B------:R-:W-:Y:S04]  /*04c0*/  STS [R26+0x100], R5 ;  /* 0x000100051a007388 */ /* 0x000fe80000000800 */
[----:B------:R-:W-:Y:S04]  /*04d0*/  STS [R29+0x200], R6 ;  /* 0x000200061d007388 */ /* 0x000fe80000000800 */
[----:B------:R-:W-:Y:S04]  /*04e0*/  STS [R44+0x300], R7 ;  /* 0x000300072c007388 */ /* 0x000fe80000000800 */
[----:B---3--:R-:W-:Y:S04]  /*04f0*/  STS [R27+0x40], R16 ;  /* 0x000040101b007388 */ /* 0x008fe80000000800 */
[----:B------:R-:W-:Y:S04]  /*0500*/  STS [R26+0x140], R17 ;  /* 0x000140111a007388 */ /* 0x000fe80000000800 */
[----:B------:R-:W-:Y:S04]  /*0510*/  STS [R29+0x240], R18 ;  /* 0x000240121d007388 */ /* 0x000fe80000000800 */
[----:B------:R-:W-:Y:S04]  /*0520*/  STS [R44+0x340], R19 ;  /* 0x000340132c007388 */ /* 0x000fe80000000800 */
[----:B----4-:R-:W-:Y:S04]  /*0530*/  STS [R27+0x80], R8 ;  /* 0x000080081b007388 */ /* 0x010fe80000000800 */
[----:B------:R-:W-:Y:S04]  /*0540*/  STS [R26+0x180], R9 ;  /* 0x000180091a007388 */ /* 0x000fe80000000800 */
[----:B------:R-:W-:Y:S04]  /*0550*/  STS [R29+0x280], R10 ;  /* 0x0002800a1d007388 */ /* 0x000fe80000000800 */
[----:B------:R-:W-:Y:S04]  /*0560*/  STS [R44+0x380], R11 ;  /* 0x0003800b2c007388 */ /* 0x000fe80000000800 */
[----:B------:R2:W-:Y:S04]  /*0570*/  STS [R27+0xc0], R12 ;  /* 0x0000c00c1b007388 */ /* 0x0005e80000000800 */
[----:B------:R3:W-:Y:S04]  /*0580*/  STS [R26+0x1c0], R13 ;  /* 0x0001c00d1a007388 */ /* 0x0007e80000000800 */
[----:B------:R-:W-:Y:S04]  /*0590*/  STS [R29+0x2c0], R14 ;  /* 0x0002c00e1d007388 */ /* 0x000fe80000000800 */
[----:B------:R4:W-:Y:S01]  /*05a0*/  STS [R44+0x3c0], R15 ;  /* 0x0003c00f2c007388 */ /* 0x0009e20000000800 */
[----:B--2---:R-:W-:Y:S01]  /*05b0*/  IMAD.IADD R27, R20, 0x1, R21 ;  /* 0x00000001141b7824 */ /* 0x004fe200078e0215 */
[----:B------:R-:W-:-:S03]  /*05c0*/  CS2R R8, SRZ ;  /* 0x0000000000087805 */ /* 0x000fc6000001ff00 */
[--C-:B------:R-:W-:Y:S02]  /*05d0*/  IMAD R32, R32, 0x40, R27.reuse ;  /* 0x0000004020207824 */ /* 0x100fe400078e021b */
[----:B------:R-:W-:Y:S01]  /*05e0*/  IMAD R0, R0, 0x40, R27 ;  /* 0x0000004000007824 */ /* 0x000fe200078e021b */
[----:B------:R-:W-:Y:S02]  /*05f0*/  CS2R R10, SRZ ;  /* 0x00000000000a7805 */ /* 0x000fe4000001ff00 */
[----:B------:R-:W-:Y:S02]  /*0600*/  CS2R R4, SRZ ;  /* 0x0000000000047805 */ /* 0x000fe4000001ff00 */
[----:B------:R-:W-:Y:S02]  /*0610*/  CS2R R6, SRZ ;  /* 0x0000000000067805 */ /* 0x000fe4000001ff00 */
[----:B---3--:R-:W-:Y:S02]  /*0620*/  CS2R R12, SRZ ;  /* 0x00000000000c7805 */ /* 0x008fe4000001ff00 */
[----:B----4-:R-:W-:Y:S01]  /*0630*/  CS2R R14, SRZ ;  /* 0x00000000000e7805 */ /* 0x010fe2000001ff00 */
[----:B-1----:R-:W-:Y:S01]  /*0640*/  IMAD.WIDE R18, R20, 0x4, R24 ;  /* 0x0000000414127825 */ /* 0x002fe200078e0218 */
[----:B------:R-:W-:Y:S03]  /*0650*/  BAR.SYNC.DEFER_BLOCKING 0x0 ;  /* 0x0000000000007b1d */ /* 0x000fe60000010000 */
[----:B0-----:R-:W-:-:S04]  /*0660*/  IMAD.WIDE R16, R32, 0x4, R30 ;  /* 0x0000000420107825 */ /* 0x001fc800078e021e */
[----:B------:R-:W-:-:S04]  /*0670*/  IMAD.WIDE R24, R0, 0x4, R30 ;  /* 0x0000000400187825 */ /* 0x000fc800078e021e */
[----:B------:R-:W-:Y:S02]  /*0680*/  IMAD R2, R2, 0x40, R27 ;  /* 0x0000004002027824 */ /* 0x000fe400078e021b */
[----:B-----5:R-:W-:Y:S01]  /*0690*/  IMAD.WIDE R44, R20, 0x4, R22 ;  /* 0x00000004142c7825 */ /* 0x020fe200078e0216 */
[----:B------:R-:W-:Y:S02]  /*06a0*/  CS2R R20, SRZ ;  /* 0x0000000000147805 */ /* 0x000fe4000001ff00 */
[----:B------:R-:W-:Y:S01]  /*06b0*/  CS2R R22, SRZ ;  /* 0x0000000000167805 */ /* 0x000fe2000001ff00 */
[----:B------:R-:W-:Y:S01]  /*06c0*/  IMAD R3, R3, 0x40, R27 ;  /* 0x0000004003037824 */ /* 0x000fe200078e021b */
[----:B------:R0:W2:Y:S04]  /*06d0*/  @!P4 LDG.E.EL.128 R8, desc[UR6][R18.64] ;  /* 0x000000061208c981 */ /* 0x0000a8000c2e1d00 */
[----:B------:R1:W3:Y:S04]  /*06e0*/  @!P4 LDG.E.EL.128 R4, desc[UR6][R16.64] ;  /* 0x000000061004c981 */ /* 0x0002e8000c2e1d00 */
[----:B------:R4:W2:Y:S01]  /*06f0*/  @!P4 LDG.E.EL.128 R12, desc[UR6][R24.64] ;  /* 0x00000006180cc981 */ /* 0x0008a2000c2e1d00 */
[----:B0-----:R-:W-:-:S03]  /*0700*/  CS2R R18, SRZ ;  /* 0x0000000000127805 */ /* 0x001fc6000001ff00 */
[----:B------:R-:W2:Y:S01]  /*0710*/  @!P4 LDG.E.EL.128 R20, desc[UR6][R44.64] ;  /* 0x000000062c14c981 */ /* 0x000ea2000c2e1d00 */
[----:B-1----:R-:W-:Y:S01]  /*0720*/  CS2R R16, SRZ ;  /* 0x0000000000107805 */ /* 0x002fe2000001ff00 */
[----:B----4-:R-:W-:Y:S01]  /*0730*/  IMAD.WIDE R24, R2, 0x4, R30 ;  /* 0x0000000402187825 */ /* 0x010fe200078e021e */
[----:B------:R-:W-:-:S04]  /*0740*/  CS2R R26, SRZ ;  /* 0x00000000001a7805 */ /* 0x000fc8000001ff00 */
[----:B------:R0:W4:Y:S01]  /*0750*/  @!P4 LDG.E.EL.128 R16, desc[UR6][R24.64] ;  /* 0x000000061810c981 */ /* 0x000122000c2e1d00 */
[----:B------:R-:W-:Y:S01]  /*0760*/  IMAD.WIDE R30, R3, 0x4, R30 ;  /* 0x00000004031e7825 */ /* 0x000fe200078e021e */
[----:B0-----:R-:W-:-:S06]  /*0770*/  CS2R R24, SRZ ;  /* 0x0000000000187805 */ /* 0x001fcc000001ff00 */
[----:B------:R0:W5:Y:S01]  /*0780*/  @!P4 LDG.E.EL.128 R24, desc[UR6][R30.64] ;  /* 0x000000061e18c981 */ /* 0x000162000c2e1d00 */
[----:B------:R-:W-:Y:S02]  /*0790*/  SHF.R.U32.HI R41, RZ, 0x6, R42 ;  /* 0x00000006ff297819 */ /* 0x000fe4000001162a */
[----:B------:R-:W-:Y:S02]  /*07a0*/  LOP3.LUT R29, R28, 0xff, RZ, 0xc0, !PT ;  /* 0x000000ff1c1d7812 */ /* 0x000fe400078ec0ff */
[----:B------:R-:W-:-:S05]  /*07b0*/  SGXT.U32 R28, R41, 0x4 ;  /* 0x00000004291c781a */ /* 0x000fca0000000000 */
[----:B------:R-:W-:-:S05]  /*07c0*/  IMAD.IADD R28, R28, 0x1, R29 ;  /* 0x000000011c1c7824 */ /* 0x000fca00078e021d */
[----:B------:R-:W-:-:S06]  /*07d0*/  LEA R28, R28, UR4, 0x4 ;  /* 0x000000041c1c7c11 */ /* 0x000fcc000f8e20ff */
[----:B0-----:R-:W0:Y:S01]  /*07e0*/  LDS.128 R28, [R28] ;  /* 0x000000001c1c7984 */ /* 0x001e220000000c00 */
[----:B------:R-:W-:Y:S01]  /*07f0*/  LOP3.LUT R42, R42, 0x3fc, RZ, 0xc0, !PT ;  /* 0x000003fc2a2a7812 */ /* 0x000fe200078ec0ff */
[----:B------:R-:W-:Y:S01]  /*0800*/  UMOV UR5, 0x400 ;  /* 0x0000040000057882 */ /* 0x000fe20000000000 */
[----:B--2---:R-:W-:Y:S01]  /*0810*/  FFMA R45, R12, R8, R20 ;  /* 0x000000080c2d7223 */ /* 0x004fe20000000014 */
[----:B---3--:R-:W-:Y:S01]  /*0820*/  FFMA R12, R5, R9, R21 ;  /* 0x00000009050c7223 */ /* 0x008fe20000000015 */
[----:B------:R-:W-:Y:S01]  /*0830*/  FFMA R5, R6, R10, R22 ;  /* 0x0000000a06057223 */ /* 0x000fe20000000016 */
[----:B------:R-:W-:Y:S01]  /*0840*/  LOP3.LUT R6, R42, 0x400, RZ, 0xfc, !PT ;  /* 0x000004002a067812 */ /* 0x000fe200078efcff */
[----:B------:R-:W-:-:S03]  /*0850*/  FFMA R4, R4, R8, R20 ;  /* 0x0000000804047223 */ /* 0x000fc60000000014 */
[----:B------:R-:W-:Y:S01]  /*0860*/  SHF.R.U32.HI R6, RZ, 0x6, R6 ;  /* 0x00000006ff067819 */ /* 0x000fe20000011606 */
[-CC-:B----4-:R-:W-:Y:S01]  /*0870*/  FFMA R43, R16, R8.reuse, R20.reuse ;  /* 0x00000008102b7223 */ /* 0x190fe20000000014 */
[----:B-----5:R-:W-:Y:S01]  /*0880*/  FFMA R41, R24, R8, R20 ;  /* 0x0000000818297223 */ /* 0x020fe20000000014 */
[-CC-:B------:R-:W-:Y:S01]  /*0890*/  FFMA R24, R13, R9.reuse, R21.reuse ;  /* 0x000000090d187223 */ /* 0x180fe20000000015 */
[-CC-:B------:R-:W-:Y:S01]  /*08a0*/  FFMA R20, R17, R9.reuse, R21.reuse ;  /* 0x0000000911147223 */ /* 0x180fe20000000015 */
[----:B------:R-:W-:Y:S01]  /*08b0*/  FFMA R16, R25, R9, R21 ;  /* 0x0000000919107223 */ /* 0x000fe20000000015 */
[C---:B------:R-:W-:Y:S02]  /*08c0*/  LOP3.LUT R9, R42.reuse, 0xc00, RZ, 0xfc, !PT ;  /* 0x00000c002a097812 */ /* 0x040fe400078efcff */
[----:B------:R-:W-:Y:S01]  /*08d0*/  LOP3.LUT R8, R42, 0x800, RZ, 0xfc, !PT ;  /* 0x000008002a087812 */ /* 0x000fe200078efcff */
[-CC-:B------:R-:W-:Y:S01]  /*08e0*/  FFMA R25, R14, R10.reuse, R22.reuse ;  /* 0x0000000a0e197223 */ /* 0x180fe20000000016 */
[-CC-:B------:R-:W-:Y:S01]  /*08f0*/  FFMA R21, R18, R10.reuse, R22.reuse ;  /* 0x0000000a12157223 */ /* 0x180fe20000000016 */
[----:B------:R-:W-:Y:S01]  /*0900*/  FFMA R17, R26, R10, R22 ;  /* 0x0000000a1a117223 */ /* 0x000fe20000000016 */
[----:B------:R-:W-:Y:S01]  /*0910*/  SHF.R.U32.HI R10, RZ, 0x6, R9 ;  /* 0x00000006ff0a7819 */ /* 0x000fe20000011609 */
[----:B------:R-:W1:Y:S01]  /*0920*/  S2R R22, SR_TID.X ;  /* 0x0000000000167919 */ /* 0x000e620000002100 */
[----:B------:R-:W-:-:S02]  /*0930*/  SHF.R.U32.HI R8, RZ, 0x6, R8 ;  /* 0x00000006ff087819 */ /* 0x000fc40000011608 */
[----:B------:R-:W-:Y:S02]  /*0940*/  LEA R9, R6, UR4, 0x4 ;  /* 0x0000000406097c11 */ /* 0x000fe4000f8e20ff */
[----:B------:R-:W-:Y:S02]  /*0950*/  LEA R13, R8, UR4, 0x4 ;  /* 0x00000004080d7c11 */ /* 0x000fe4000f8e20ff */
[----:B------:R-:W-:Y:S01]  /*0960*/  LEA R6, R10, UR4, 0x4 ;  /* 0x000000040a067c11 */ /* 0x000fe2000f8e20ff */
[C---:B------:R-:W-:Y:S02]  /*0970*/  IMAD R9, R42.reuse, 0x4, R9 ;  /* 0x000000042a097824 */ /* 0x040fe400078e0209 */
[-C--:B------:R-:W-:Y:S01]  /*0980*/  FFMA R44, R7, R11.reuse, R23 ;  /* 0x0000000b072c7223 */ /* 0x080fe20000000017 */
[C---:B------:R-:W-:Y:S02]  /*0990*/  IMAD R13, R42.reuse, 0x4, R13 ;  /* 0x000000042a0d7824 */ /* 0x040fe400078e020d */
[----:B------:R-:W-:Y:S01]  /*09a0*/  FFMA R26, R19, R11, R23 ;  /* 0x0000000b131a7223 */ /* 0x000fe20000000017 */
[----:B------:R-:W-:-:S02]  /*09b0*/  IMAD R6, R42, 0x4, R6 ;  /* 0x000000042a067824 */ /* 0x000fc400078e0206 */
[-CC-:B------:R-:W-:Y:S01]  /*09c0*/  FFMA R42, R15, R11.reuse, R23.reuse ;  /* 0x0000000b0f2a7223 */ /* 0x180fe20000000017 */
[----:B------:R-:W-:Y:S01]  /*09d0*/  FFMA R18, R27, R11, R23 ;  /* 0x0000000b1b127223 */ /* 0x000fe20000000017 */
[----:B------:R-:W2:Y:S01]  /*09e0*/  S2UR UR4, SR_CgaCtaId ;  /* 0x00000000000479c3 */ /* 0x000ea20000008800 */
[----:B------:R-:W3:Y:S01]  /*09f0*/  LDS.128 R8, [R9+0x1000] ;  /* 0x0010000009087984 */ /* 0x000ee20000000c00 */
[----:B0-----:R-:W-:-:S03]  /*0a00*/  FADD R29, R29, R12 ;  /* 0x0000000c1d1d7221 */ /* 0x001fc60000000000 */
[----:B------:R-:W0:Y:S01]  /*0a10*/  LDS.128 R12, [R13+0x2000] ;  /* 0x002000000d0c7984 */ /* 0x000e220000000c00 */
[----:B------:R-:W-:Y:S01]  /*0a20*/  FADD R28, R28, R4 ;  /* 0x000000041c1c7221 */ /* 0x000fe20000000000 */
[----:B------:R-:W-:Y:S02]  /*0a30*/  FADD R30, R30, R5 ;  /* 0x000000051e1e7221 */ /* 0x000fe40000000000 */
[----:B------:R-:W4:Y:S01]  /*0a40*/  LDS.128 R4, [R6+0x3000] ;  /* 0x0030000006047984 */ /* 0x000f220000000c00 */
[----:B-1----:R-:W-:Y:S02]  /*0a50*/  IMAD.SHL.U32 R19, R22, 0x100, RZ ;  /* 0x0000010016137824 */ /* 0x002fe400078e00ff */
[----:B------:R-:W-:-:S03]  /*0a60*/  FADD R31, R31, R44 ;  /* 0x0000002c1f1f7221 */ /* 0x000fc60000000000 */
[----:B------:R-:W-:Y:S01]  /*0a70*/  LOP3.LUT R19, R19, 0xf00, RZ, 0xc0, !PT ;  /* 0x00000f0013137812 */ /* 0x000fe200078ec0ff */
[----:B--2---:R-:W-:-:S06]  /*0a80*/  UPRMT UR4, UR4, 0x654, UR5 ;  /* 0x0000065404047896 */ /* 0x004fcc0008000005 */
[----:B------:R-:W-:Y:S02]  /*0a90*/  LEA.HI R44, R19, UR4, RZ, 0x1c ;  /* 0x00000004132c7c11 */ /* 0x000fe4000f8fe0ff */
[----:B------:R-:W-:Y:S02]  /*0aa0*/  LEA R38, R38, UR4, 0x2 ;  /* 0x0000000426267c11 */ /* 0x000fe4000f8e10ff */
[----:B------:R-:W-:Y:S02]  /*0ab0*/  LEA R19, R37, UR4, 0x2 ;  /* 0x0000000425137c11 */ /* 0x000fe4000f8e10ff */
[----:B------:R-:W-:Y:S01]  /*0ac0*/  LEA R36, R36, UR4, 0x2 ;  /* 0x0000000424247c11 */ /* 0x000fe2000f8e10ff */
[C---:B------:R-:W-:Y:S01]  /*0ad0*/  IMAD R23, R39.reuse, 0x4, R44 ;  /* 0x0000000427177824 */ /* 0x040fe200078e022c */
[----:B------:R-:W-:Y:S01]  /*0ae0*/  BAR.SYNC.DEFER_BLOCKING 0x0 ;  /* 0x0000000000007b1d */ /* 0x000fe20000010000 */
[C---:B------:R-:W-:Y:S02]  /*0af0*/  IMAD R44, R39.reuse, 0x4, R38 ;  /* 0x00000004272c7824 */ /* 0x040fe400078e0226 */
[----:B------:R-:W-:-:S02]  /*0b00*/  IMAD R19, R39, 0x4, R19 ;  /* 0x0000000427137824 */ /* 0x000fc400078e0213 */
[----:B---3--:R-:W-:Y:S01]  /*0b10*/  FADD R8, R8, R45 ;  /* 0x0000002d08087221 */ /* 0x008fe20000000000 */
[----:B------:R-:W-:Y:S02]  /*0b20*/  IMAD R27, R39, 0x4, R36 ;  /* 0x00000004271b7824 */ /* 0x000fe400078e0224 */
[----:B------:R-:W-:Y:S01]  /*0b30*/  FADD R9, R9, R24 ;  /* 0x0000001809097221 */ /* 0x000fe20000000000 */
[----:B------:R-:W-:Y:S01]  /*0b40*/  FADD R10, R10, R25 ;  /* 0x000000190a0a7221 */ /* 0x000fe20000000000 */
[----:B------:R-:W-:Y:S01]  /*0b50*/  FADD R11, R11, R42 ;  /* 0x0000002a0b0b7221 */ /* 0x000fe20000000000 */
[----:B0-----:R-:W-:Y:S01]  /*0b60*/  FADD R12, R12, R43 ;  /* 0x0000002b0c0c7221 */ /* 0x001fe20000000000 */
[----:B------:R-:W-:Y:S01]  /*0b70*/  FADD R13, R13, R20 ;  /* 0x000000140d0d7221 */ /* 0x000fe20000000000 */
[----:B------:R-:W-:Y:S01]  /*0b80*/  FADD R14, R14, R21 ;  /* 0x000000150e0e7221 */ /* 0x000fe20000000000 */
[----:B------:R-:W-:Y:S01]  /*0b90*/  FADD R15, R15, R26 ;  /* 0x0000001a0f0f7221 */ /* 0x000fe20000000000 */
[----:B----4-:R-:W-:Y:S01]  /*0ba0*/  FADD R4, R4, R41 ;  /* 0x0000002904047221 */ /* 0x010fe20000000000 */
[----:B------:R-:W-:Y:S01]  /*0bb0*/  FADD R5, R5, R16 ;  /* 0x0000001005057221 */ /* 0x000fe20000000000 */
[----:B------:R-:W-:Y:S01]  /*0bc0*/  FADD R6, R6, R17 ;  /* 0x0000001106067221 */ /* 0x000fe20000000000 */
[----:B------:R-:W-:Y:S01]  /*0bd0*/  FADD R7, R7, R18 ;  /* 0x0000001207077221 */ /* 0x000fe20000000000 */
[----:B------:R-:W-:Y:S01]  /*0be0*/  IMAD.SHL.U32 R22, R22, 0x4, RZ ;  /* 0x0000000416167824 */ /* 0x000fe200078e00ff */
[----:B------:R-:W0:Y:S01]  /*0bf0*/  LDC.64 R42, c[0x0][0x230] ;  /* 0x00008c00ff2a7b82 */ /* 0x000e220000000a00 */
[----:B------:R-:W-:Y:S04]  /*0c00*/  STS [R23], R28 ;  /* 0x0000001c17007388 */ /* 0x000fe80000000800 */
[----:B------:R-:W-:Y:S04]  /*0c10*/  STS [R44+0x100], R29 ;  /* 0x0001001d2c007388 */ /* 0x000fe80000000800 */
        /* <DEDUP_REMOVED lines=12> */
[----:B------:R1:W-:Y:S04]  /*0ce0*/  STS [R19+0x2c0], R6 ;  /* 0x0002c00613007388 */ /* 0x0003e80000000800 */
[----:B------:R2:W-:Y:S01]  /*0cf0*/  STS [R27+0x3c0], R7 ;  /* 0x0003c0071b007388 */ /* 0x0005e20000000800 */
[----:B------:R-:W-:-:S04]  /*0d00*/  SHF.R.U32.HI R20, RZ, 0x6, R22 ;  /* 0x00000006ff147819 */ /* 0x000fc80000011616 */
[----:B------:R-:W-:Y:S02]  /*0d10*/  SGXT.U32 R16, R20, 0x4 ;  /* 0x000000041410781a */ /* 0x000fe40000000000 */
[----:B------:R-:W-:Y:S02]  /*0d20*/  LOP3.LUT R20, R22, 0x3fc, RZ, 0xc0, !PT ;  /* 0x000003fc16147812 */ /* 0x000fe400078ec0ff */
[----:B------:R-:W-:-:S05]  /*0d30*/  LEA R17, R16, UR4, 0x2 ;  /* 0x0000000410117c11 */ /* 0x000fca000f8e10ff */
[C---:B------:R-:W-:Y:S01]  /*0d40*/  IMAD R17, R20.reuse, 0x4, R17 ;  /* 0x0000000414117824 */ /* 0x040fe200078e0211 */
[----:B------:R-:W-:Y:S01]  /*0d50*/  BAR.SYNC.DEFER_BLOCKING 0x0 ;  /* 0x0000000000007b1d */ /* 0x000fe20000010000 */
[C---:B------:R-:W-:Y:S02]  /*0d60*/  LOP3.LUT R16, R20.reuse, 0x400, RZ, 0xfc, !PT ;  /* 0x0000040014107812 */ /* 0x040fe400078efcff */
[C---:B------:R-:W-:Y:S02]  /*0d70*/  LOP3.LUT R18, R20.reuse, 0x800, RZ, 0xfc, !PT ;  /* 0x0000080014127812 */ /* 0x040fe400078efcff */
[----:B------:R-:W-:Y:S02]  /*0d80*/  LOP3.LUT R21, R20, 0xc00, RZ, 0xfc, !PT ;  /* 0x00000c0014157812 */ /* 0x000fe400078efcff */
[----:B------:R-:W-:Y:S02]  /*0d90*/  SHF.R.U32.HI R16, RZ, 0x6, R16 ;  /* 0x00000006ff107819 */ /* 0x000fe40000011610 */
[----:B------:R-:W-:Y:S01]  /*0da0*/  SHF.R.U32.HI R18, RZ, 0x6, R18 ;  /* 0x00000006ff127819 */ /* 0x000fe20000011612 */
[----:B------:R-:W-:Y:S04]  /*0db0*/  LDS R36, [R17] ;  /* 0x0000000011247984 */ /* 0x000fe80000000800 */
[----:B------:R-:W-:Y:S04]  /*0dc0*/  LDS R37, [R17+0x4] ;  /* 0x0000040011257984 */ /* 0x000fe80000000800 */
[----:B------:R-:W-:Y:S04]  /*0dd0*/  LDS R38, [R17+0x8] ;  /* 0x0000080011267984 */ /* 0x000fe80000000800 */
[----:B------:R-:W3:Y:S01]  /*0de0*/  LDS R39, [R17+0xc] ;  /* 0x00000c0011277984 */ /* 0x000ee20000000800 */
[----:B------:R-:W-:-:S02]  /*0df0*/  SHF.R.U32.HI R25, RZ, 0x6, R21 ;  /* 0x00000006ff197819 */ /* 0x000fc40000011615 */
[----:B-1----:R-:W-:Y:S02]  /*0e00*/  LEA R19, R16, UR4, 0x2 ;  /* 0x0000000410137c11 */ /* 0x002fe4000f8e10ff */
[----:B------:R-:W-:Y:S02]  /*0e10*/  LEA R21, R18, UR4, 0x2 ;  /* 0x0000000412157c11 */ /* 0x000fe4000f8e10ff */
[----:B------:R-:W-:Y:S01]  /*0e20*/  LEA R25, R25, UR4, 0x2 ;  /* 0x0000000419197c11 */ /* 0x000fe2000f8e10ff */
[C---:B------:R-:W-:Y:S02]  /*0e30*/  IMAD R44, R20.reuse, 0x4, R19 ;  /* 0x00000004142c7824 */ /* 0x040fe400078e0213 */
[C---:B------:R-:W-:Y:S02]  /*0e40*/  IMAD R23, R20.reuse, 0x4, R21 ;  /* 0x0000000414177824 */ /* 0x040fe400078e0215 */
[----:B--2---:R-:W-:Y:S01]  /*0e50*/  IMAD R27, R20, 0x4, R25 ;  /* 0x00000004141b7824 */ /* 0x004fe200078e0219 */
[----:B------:R-:W-:Y:S04]  /*0e60*/  LDS R16, [R44+0x1000] ;  /* 0x001000002c107984 */ /* 0x000fe80000000800 */
[----:B------:R-:W-:Y:S04]  /*0e70*/  LDS R17, [R44+0x1004] ;  /* 0x001004002c117984 */ /* 0x000fe80000000800 */
[----:B------:R-:W-:Y:S04]  /*0e80*/  LDS R18, [R44+0x1008] ;  /* 0x001008002c127984 */ /* 0x000fe80000000800 */
[----:B------:R-:W1:Y:S04]  /*0e90*/  LDS R19, [R44+0x100c] ;  /* 0x00100c002c137984 */ /* 0x000e680000000800 */
[----:B------:R-:W-:Y:S04]  /*0ea0*/  LDS R20, [R23+0x2000] ;  /* 0x0020000017147984 */ /* 0x000fe80000000800 */
[----:B------:R-:W-:Y:S04]  /*0eb0*/  LDS R21, [R23+0x2004] ;  /* 0x0020040017157984 */ /* 0x000fe80000000800 */
[----:B------:R-:W-:Y:S04]  /*0ec0*/  LDS R22, [R23+0x2008] ;  /* 0x0020080017167984 */ /* 0x000fe80000000800 */
[----:B------:R-:W2:Y:S04]  /*0ed0*/  LDS R23, [R23+0x200c] ;  /* 0x00200c0017177984 */ /* 0x000ea80000000800 */
[----:B------:R-:W-:Y:S04]  /*0ee0*/  LDS R24, [R27+0x3000] ;  /* 0x003000001b187984 */ /* 0x000fe80000000800 */
[----:B------:R-:W-:Y:S04]  /*0ef0*/  LDS R25, [R27+0x3004] ;  /* 0x003004001b197984 */ /* 0x000fe80000000800 */
[----:B------:R-:W-:Y:S04]  /*0f00*/  LDS R26, [R27+0x3008] ;  /* 0x003008001b1a7984 */ /* 0x000fe80000000800 */
[----:B------:R-:W4:Y:S01]  /*0f10*/  LDS R27, [R27+0x300c] ;  /* 0x00300c001b1b7984 */ /* 0x000f220000000800 */
[----:B0-----:R-:W-:-:S05]  /*0f20*/  IMAD.WIDE R40, R40, 0x4, R42 ;  /* 0x0000000428287825 */ /* 0x001fca00078e022a */
[----:B---3--:R0:W-:Y:S02]  /*0f30*/  @!P0 STG.E.128 desc[UR6][R40.64], R36 ;  /* 0x0000002428008986 */ /* 0x0081e4000c101d06 */
[----:B0-----:R-:W0:Y:S01]  /*0f40*/  LDC.64 R40, c[0x0][0x238] ;  /* 0x00008e00ff287b82 */ /* 0x001e220000000a00 */
[----:B------:R-:W-:-:S04]  /*0f50*/  IMAD.WIDE R44, R35, 0x4, R42 ;  /* 0x00000004232c7825 */ /* 0x000fc800078e022a */
[--C-:B------:R-:W-:Y:S01]  /*0f60*/  IMAD.WIDE R34, R34, 0x4, R42.reuse ;  /* 0x0000000422227825 */ /* 0x100fe200078e022a */
[----:B-1----:R1:W-:Y:S03]  /*0f70*/  @!P1 STG.E.128 desc[UR6][R44.64], R16 ;  /* 0x000000102c009986 */ /* 0x0023e6000c101d06 */
[----:B------:R-:W-:Y:S01]  /*0f80*/  IMAD.WIDE R42, R33, 0x4, R42 ;  /* 0x00000004212a7825 */ /* 0x000fe200078e022a */
[----:B--2---:R1:W-:Y:S04]  /*0f90*/  @!P2 STG.E.128 desc[UR6][R34.64], R20 ;  /* 0x000000142200a986 */ /* 0x0043e8000c101d06 */
[----:B----4-:R1:W-:Y:S01]  /*0fa0*/  @!P3 STG.E.128 desc[UR6][R42.64], R24 ;  /* 0x000000182a00b986 */ /* 0x0103e2000c101d06 */
[----:B0-----:R-:W-:-:S04]  /*0fb0*/  IMAD.WIDE R32, R32, 0x4, R40 ;  /* 0x0000000420207825 */ /* 0x001fc800078e0228 */
[--C-:B------:R-:W-:Y:S01]  /*0fc0*/  IMAD.WIDE R36, R0, 0x4, R40.reuse ;  /* 0x0000000400247825 */ /* 0x100fe200078e0228 */
[----:B------:R1:W-:Y:S03]  /*0fd0*/  @!P4 STG.E.128 desc[UR6][R32.64], R28 ;  /* 0x0000001c2000c986 */ /* 0x0003e6000c101d06 */
[--C-:B------:R-:W-:Y:S01]  /*0fe0*/  IMAD.WIDE R38, R2, 0x4, R40.reuse ;  /* 0x0000000402267825 */ /* 0x100fe200078e0228 */
[----:B------:R1:W-:Y:S04]  /*0ff0*/  @!P4 STG.E.128 desc[UR6][R36.64], R8 ;  /* 0x000000082400c986 */ /* 0x0003e8000c101d06 */
[----:B------:R1:W-:Y:S01]  /*1000*/  @!P4 STG.E.128 desc[UR6][R38.64], R12 ;  /* 0x0000000c2600c986 */ /* 0x0003e2000c101d06 */
[----:B------:R-:W-:Y:S01]  /*1010*/  IMAD.WIDE R40, R3, 0x4, R40 ;  /* 0x0000000403287825 */ /* 0x000fe200078e0228 */
[----:B------:R-:W-:Y:S06]  /*1020*/  @P4 EXIT ;  /* 0x000000000000494d */ /* 0x000fec0003800000 */
[----:B------:R-:W-:Y:S01]  /*1030*/  STG.E.128 desc[UR6][R40.64], R4 ;  /* 0x0000000428007986 */ /* 0x000fe2000c101d06 */
[----:B------:R-:W-:Y:S05]  /*1040*/  EXIT ;  /* 0x000000000000794d */ /* 0x000fea0003800000 */
.L_x_0:
[----:B------:R-:W-:-:S00]  /*1050*/  BRA `(.L_x_0) ;  /* 0xfffffffc00fc7947 */ /* 0x000fc0000383ffff */
[----:B------:R-:W-:-:S00]  /*1060*/  NOP ;  /* 0x0000000000007918 */ /* 0x000fc00000000000 */
        /* <DEDUP_REMOVED lines=9> */
.L_x_1:


//--------------------- .nv.shared.triton_poi_fused_add_convolution_mul_12 --------------------------
	.section	.nv.shared.triton_poi_fused_add_convolution_mul_12,"aw",@nobits
	.sectionflags	@""
	.align	16
	.zero		1024


//--------------------- .nv.constant0.triton_poi_fused_add_convolution_mul_12 --------------------------
	.section	.nv.constant0.triton_poi_fused_add_convolution_mul_12,"a",@progbits
	.sectionflags	@""
	.align	4
.nv.constant0.triton_poi_fused_add_convolution_mul_12:
	.zero		584
